//
// Generated by NVIDIA NVVM Compiler
//
// Compiler Build ID: CL-36424714
// Cuda compilation tools, release 13.0, V13.0.88
// Based on NVVM 20.0.0
//

.version 9.0
.target sm_100
.address_size 64

	// .globl	_Z5saxpyfPKfPfi

.visible .entry _Z5saxpyfPKfPfi(
	.param .f32 _Z5saxpyfPKfPfi_param_0,
	.param .u64 .ptr .align 1 _Z5saxpyfPKfPfi_param_1,
	.param .u64 .ptr .align 1 _Z5saxpyfPKfPfi_param_2,
	.param .u32 _Z5saxpyfPKfPfi_param_3
)
{
	.reg .pred 	%p<2>;
	.reg .b32 	%r<6>;
	.reg .b32 	%f<5>;
	.reg .b64 	%rd<8>;

	ld.param.f32 	%f1, [_Z5saxpyfPKfPfi_param_0];
	ld.param.u64 	%rd1, [_Z5saxpyfPKfPfi_param_1];
	ld.param.u64 	%rd2, [_Z5saxpyfPKfPfi_param_2];
	ld.param.u32 	%r2, [_Z5saxpyfPKfPfi_param_3];
	mov.u32 	%r3, %ntid.x;
	mov.u32 	%r4, %ctaid.x;
	mov.u32 	%r5, %tid.x;
	mad.lo.s32 	%r1, %r3, %r4, %r5;
	setp.ge.s32 	%p1, %r1, %r2;
	@%p1 bra 	$L__BB0_2;
	cvta.to.global.u64 	%rd3, %rd1;
	cvta.to.global.u64 	%rd4, %rd2;
	mul.wide.s32 	%rd5, %r1, 4;
	add.s64 	%rd6, %rd3, %rd5;
	ld.global.f32 	%f2, [%rd6];
	add.s64 	%rd7, %rd4, %rd5;
	ld.global.f32 	%f3, [%rd7];
	fma.rn.f32 	%f4, %f1, %f2, %f3;
	st.global.f32 	[%rd7], %f4;
$L__BB0_2:
	ret;

}


// ===== COMPILED SASS (sm_100) =====

	.target	sm_100

	.elftype	@"ET_EXEC"


//--------------------- .note.nv.tkinfo           --------------------------
	.section	.note.nv.tkinfo,"",@"SHT_NOTE"
	.sectionflags	@"SHF_NOTE_NV_TKINFO"
	.tkinfo
        /*0018*/ 	.word	0x00000002
        /*0030*/ 	.string	""
        /*0030*/ 	.string	"ptxas"
        /*0030*/ 	.string	"Cuda compilation tools, release 13.0, V13.0.88"
        /*0030*/ 	.string	"Build cuda_13.0.r13.0/compiler.36424714_0"
        /*0030*/ 	.string	"-arch sm_100 -m 64 "



//--------------------- .note.nv.cuinfo           --------------------------
	.section	.note.nv.cuinfo,"",@"SHT_NOTE"
	.sectionflags	@"SHF_NOTE_NV_CUINFO"
        /*0018*/ 	.short	0x0002
        /*001a*/ 	.short	0x0064
        /*001c*/ 	.short	0x0082
	.zero		2


//--------------------- .nv.info                  --------------------------
	.section	.nv.info,"",@"SHT_CUDA_INFO"
	.align	4


	//----- nvinfo : EIATTR_REGCOUNT
	.align		4
        /*0000*/ 	.byte	0x04, 0x2f
        /*0002*/ 	.short	(.L_1 - .L_0)
	.align		4
.L_0:
        /*0004*/ 	.word	index@(_Z5saxpyfPKfPfi)
        /*0008*/ 	.word	0x0000000a


	//----- nvinfo : EIATTR_FRAME_SIZE
	.align		4
.L_1:
        /*000c*/ 	.byte	0x04, 0x11
        /*000e*/ 	.short	(.L_3 - .L_2)
	.align		4
.L_2:
        /*0010*/ 	.word	index@(_Z5saxpyfPKfPfi)
        /*0014*/ 	.word	0x00000000


	//----- nvinfo : EIATTR_MIN_STACK_SIZE
	.align		4
.L_3:
        /*0018*/ 	.byte	0x04, 0x12
        /*001a*/ 	.short	(.L_5 - .L_4)
	.align		4
.L_4:
        /*001c*/ 	.word	index@(_Z5saxpyfPKfPfi)
        /*0020*/ 	.word	0x00000000
.L_5:


//--------------------- .nv.compat                --------------------------
	.section	.nv.compat,"",@"SHT_CUDA_COMPAT_INFO"
	.align	4
        /*0000*/ 	.byte	0x02, 0x09, 0x00, 0x00, 0x02, 0x02, 0x01, 0x00, 0x02, 0x05, 0x05, 0x00, 0x03, 0x07, 0x01, 0x01
        /*0010*/ 	.byte	0x02, 0x03, 0x00, 0x00, 0x02, 0x06, 0x01, 0x00, 0x04, 0x0b, 0x08, 0x00, 0x09, 0x00, 0x00, 0x00
        /*0020*/ 	.byte	0x00, 0x00, 0x00, 0x00


//--------------------- .nv.info._Z5saxpyfPKfPfi  --------------------------
	.section	.nv.info._Z5saxpyfPKfPfi,"",@"SHT_CUDA_INFO"
	.sectionflags	@""
	.align	4


	//----- nvinfo : EIATTR_CUDA_API_VERSION
	.align		4
        /*0000*/ 	.byte	0x04, 0x37
        /*0002*/ 	.short	(.L_7 - .L_6)
.L_6:
        /*0004*/ 	.word	0x00000082


	//----- nvinfo : EIATTR_KPARAM_INFO
	.align		4
.L_7:
        /*0008*/ 	.byte	0x04, 0x17
        /*000a*/ 	.short	(.L_9 - .L_8)
.L_8:
        /*000c*/ 	.word	0x00000000
        /*0010*/ 	.short	0x0003
        /*0012*/ 	.short	0x0018
        /*0014*/ 	.byte	0x00, 0xf0, 0x11, 0x00


	//----- nvinfo : EIATTR_KPARAM_INFO
	.align		4
.L_9:
        /*0018*/ 	.byte	0x04, 0x17
        /*001a*/ 	.short	(.L_11 - .L_10)
.L_10:
        /*001c*/ 	.word	0x00000000
        /*0020*/ 	.short	0x0002
        /*0022*/ 	.short	0x0010
        /*0024*/ 	.byte	0x00, 0xf5, 0x21, 0x00


	//----- nvinfo : EIATTR_KPARAM_INFO
	.align		4
.L_11:
        /*0028*/ 	.byte	0x04, 0x17
        /*002a*/ 	.short	(.L_13 - .L_12)
.L_12:
        /*002c*/ 	.word	0x00000000
        /*0030*/ 	.short	0x0001
        /*0032*/ 	.short	0x0008
        /*0034*/ 	.byte	0x00, 0xf5, 0x21, 0x00


	//----- nvinfo : EIATTR_KPARAM_INFO
	.align		4
.L_13:
        /*0038*/ 	.byte	0x04, 0x17
        /*003a*/ 	.short	(.L_15 - .L_14)
.L_14:
        /*003c*/ 	.word	0x00000000
        /*0040*/ 	.short	0x0000
        /*0042*/ 	.short	0x0000
        /*0044*/ 	.byte	0x00, 0xf0, 0x11, 0x00


	//----- nvinfo : EIATTR_SPARSE_MMA_MASK
	.align		4
.L_15:
        /*0048*/ 	.byte	0x03, 0x50
        /*004a*/ 	.short	0x0000


	//----- nvinfo : EIATTR_MAXREG_COUNT
	.align		4
        /*004c*/ 	.byte	0x03, 0x1b
        /*004e*/ 	.short	0x00ff


	//----- nvinfo : EIATTR_MERCURY_ISA_VERSION
	.align		4
        /*0050*/ 	.byte	0x03, 0x5f
        /*0052*/ 	.short	0x0101


	//----- nvinfo : EIATTR_VRC_CTA_INIT_COUNT
	.align		4
        /*0054*/ 	.byte	0x02, 0x4a
	.zero		1
	.zero		1


	//----- nvinfo : EIATTR_EXIT_INSTR_OFFSETS
	.align		4
        /*0058*/ 	.byte	0x04, 0x1c
        /*005a*/ 	.short	(.L_17 - .L_16)


	//   ....[0]....
.L_16:
        /*005c*/ 	.word	0x00000070


	//   ....[1]....
        /*0060*/ 	.word	0x00000120


	//----- nvinfo : EIATTR_CBANK_PARAM_SIZE
	.align		4
.L_17:
        /*0064*/ 	.byte	0x03, 0x19
        /*0066*/ 	.short	0x001c


	//----- nvinfo : EIATTR_PARAM_CBANK
	.align		4
        /*0068*/ 	.byte	0x04, 0x0a
        /*006a*/ 	.short	(.L_19 - .L_18)
	.align		4
.L_18:
        /*006c*/ 	.word	index@(.nv.constant0._Z5saxpyfPKfPfi)
        /*0070*/ 	.short	0x0380
        /*0072*/ 	.short	0x001c


	//----- nvinfo : EIATTR_SW_WAR
	.align		4
.L_19:
        /*0074*/ 	.byte	0x04, 0x36
        /*0076*/ 	.short	(.L_21 - .L_20)
.L_20:
        /*0078*/ 	.word	0x00000008
.L_21:


//--------------------- .nv.callgraph             --------------------------
	.section	.nv.callgraph,"",@"SHT_CUDA_CALLGRAPH"
	.align	4
	.sectionentsize	8
	.align		4
        /*0000*/ 	.word	0x00000000
	.align		4
        /*0004*/ 	.word	0xffffffff
	.align		4
        /*0008*/ 	.word	0x00000000
	.align		4
        /*000c*/ 	.word	0xfffffffe
	.align		4
        /*0010*/ 	.word	0x00000000
	.align		4
        /*0014*/ 	.word	0xfffffffd
	.align		4
        /*0018*/ 	.word	0x00000000
	.align		4
        /*001c*/ 	.word	0xfffffffc


//--------------------- .text._Z5saxpyfPKfPfi     --------------------------
	.section	.text._Z5saxpyfPKfPfi,"ax",@progbits
	.align	128
        .global         _Z5saxpyfPKfPfi
        .type           _Z5saxpyfPKfPfi,@function
        .size           _Z5saxpyfPKfPfi,(.L_x_1 - _Z5saxpyfPKfPfi)
        .other          _Z5saxpyfPKfPfi,@"STO_CUDA_ENTRY STV_DEFAULT"
_Z5saxpyfPKfPfi:
.text._Z5saxpyfPKfPfi:
[----:B------:R-:W-:Y:S01]  /*0000*/  LDC R1, c[0x0][0x37c] ;  /* 0x0000df00ff017b82 */ /* 0x000fe20000000800 */
[----:B------:R-:W0:Y:S01]  /*0010*/  S2R R7, SR_CTAID.X ;  /* 0x0000000000077919 */ /* 0x000e220000002500 */
[----:B------:R-:W0:Y:S01]  /*0020*/  LDCU UR4, c[0x0][0x360] ;  /* 0x00006c00ff0477ac */ /* 0x000e220008000800 */
[----:B------:R-:W0:Y:S01]  /*0030*/  S2R R0, SR_TID.X ;  /* 0x0000000000007919 */ /* 0x000e220000002100 */
[----:B------:R-:W1:Y:S01]  /*0040*/  LDCU UR5, c[0x0][0x398] ;  /* 0x00007300ff0577ac */ /* 0x000e620008000800 */
[----:B0-----:R-:W-:-:S05]  /*0050*/  IMAD R7, R7, UR4, R0 ;  /* 0x0000000407077c24 */ /* 0x001fca000f8e0200 */
[----:B-1----:R-:W-:-:S13]  /*0060*/  ISETP.GE.AND P0, PT, R7, UR5, PT ;  /* 0x0000000507007c0c */ /* 0x002fda000bf06270 */
[----:B------:R-:W-:Y:S05]  /*0070*/  @P0 EXIT ;  /* 0x000000000000094d */ /* 0x000fea0003800000 */
[----:B------:R-:W0:Y:S01]  /*0080*/  LDC.64 R2, c[0x0][0x388] ;  /* 0x0000e200ff027b82 */ /* 0x000e220000000a00 */
[----:B------:R-:W1:Y:S01]  /*0090*/  LDCU.64 UR4, c[0x0][0x358] ;  /* 0x00006b00ff0477ac */ /* 0x000e620008000a00 */
[----:B------:R-:W2:Y:S06]  /*00a0*/  LDCU UR6, c[0x0][0x380] ;  /* 0x00007000ff0677ac */ /* 0x000eac0008000800 */
[----:B------:R-:W3:Y:S01]  /*00b0*/  LDC.64 R4, c[0x0][0x390] ;  /* 0x0000e400ff047b82 */ /* 0x000ee20000000a00 */
[----:B0-----:R-:W-:-:S06]  /*00c0*/  IMAD.WIDE R2, R7, 0x4, R2 ;  /* 0x0000000407027825 */ /* 0x001fcc00078e0202 */
[----:B-1----:R-:W2:Y:S01]  /*00d0*/  LDG.E R2, desc[UR4][R2.64] ;  /* 0x0000000402027981 */ /* 0x002ea2000c1e1900 */
[----:B---3--:R-:W-:-:S05]  /*00e0*/  IMAD.WIDE R4, R7, 0x4, R4 ;  /* 0x0000000407047825 */ /* 0x008fca00078e0204 */
[----:B------:R-:W2:Y:S02]  /*00f0*/  LDG.E R7, desc[UR4][R4.64] ;  /* 0x0000000404077981 */ /* 0x000ea4000c1e1900 */
[----:B--2---:R-:W-:-:S05]  /*0100*/  FFMA R7, R2, UR6, R7 ;  /* 0x0000000602077c23 */ /* 0x004fca0008000007 */
[----:B------:R-:W-:Y:S01]  /*0110*/  STG.E desc[UR4][R4.64], R7 ;  /* 0x0000000704007986 */ /* 0x000fe2000c101904 */
[----:B------:R-:W-:Y:S05]  /*0120*/  EXIT ;  /* 0x000000000000794d */ /* 0x000fea0003800000 */
.L_x_0:
[----:B------:R-:W-:-:S00]  /*0130*/  BRA `(.L_x_0) ;  /* 0xfffffffc00fc7947 */ /* 0x000fc0000383ffff */
[----:B------:R-:W-:-:S00]  /*0140*/  NOP ;  /* 0x0000000000007918 */ /* 0x000fc00000000000 */
        /* <DEDUP_REMOVED lines=11> */
.L_x_1:


//--------------------- .nv.shared.reserved.0     --------------------------
	.section	.nv.shared.reserved.0,"aw",@nobits
	.weak		__nv_reservedSMEM_offset_0_alias
	.size		__nv_reservedSMEM_offset_0_alias, 0, 64
	.other		__nv_reservedSMEM_offset_0_alias,@"STO_CUDA_RESERVED_SHARED STV_DEFAULT"
__nv_reservedSMEM_offset_0_alias:
	.zero		0
	.zero		64


//--------------------- .nv.constant0._Z5saxpyfPKfPfi --------------------------
	.section	.nv.constant0._Z5saxpyfPKfPfi,"a",@progbits
	.sectionflags	@""
	.align	4
.nv.constant0._Z5saxpyfPKfPfi:
	.zero		924


//--------------------- SYMBOLS --------------------------

	.type		.nv.reservedSmem.offset0,@object
	.size		.nv.reservedSmem.offset0,0x4
